//
// Generated by NVIDIA NVVM Compiler
//
// Compiler Build ID: CL-36424714
// Cuda compilation tools, release 13.0, V13.0.88
// Based on NVVM 20.0.0
//

.version 9.0
.target sm_100
.address_size 64

	// .globl	_Z15launchIncrementPii

.visible .entry _Z15launchIncrementPii(
	.param .u64 .ptr .align 1 _Z15launchIncrementPii_param_0,
	.param .u32 _Z15launchIncrementPii_param_1
)
{
	.reg .pred 	%p<2>;
	.reg .b32 	%r<8>;
	.reg .b64 	%rd<5>;

	ld.param.u64 	%rd1, [_Z15launchIncrementPii_param_0];
	ld.param.u32 	%r2, [_Z15launchIncrementPii_param_1];
	mov.u32 	%r3, %ctaid.x;
	mov.u32 	%r4, %ntid.x;
	mov.u32 	%r5, %tid.x;
	mad.lo.s32 	%r1, %r3, %r4, %r5;
	setp.ge.s32 	%p1, %r1, %r2;
	@%p1 bra 	$L__BB0_2;
	cvta.to.global.u64 	%rd2, %rd1;
	mul.wide.s32 	%rd3, %r1, 4;
	add.s64 	%rd4, %rd2, %rd3;
	ld.global.u32 	%r6, [%rd4];
	add.s32 	%r7, %r6, 1;
	st.global.u32 	[%rd4], %r7;
$L__BB0_2:
	ret;

}


// ===== COMPILED SASS (sm_100) =====

	.target	sm_100

	.elftype	@"ET_EXEC"


//--------------------- .note.nv.tkinfo           --------------------------
	.section	.note.nv.tkinfo,"",@"SHT_NOTE"
	.sectionflags	@"SHF_NOTE_NV_TKINFO"
	.tkinfo
        /*0018*/ 	.word	0x00000002
        /*0030*/ 	.string	""
        /*0030*/ 	.string	"ptxas"
        /*0030*/ 	.string	"Cuda compilation tools, release 13.0, V13.0.88"
        /*0030*/ 	.string	"Build cuda_13.0.r13.0/compiler.36424714_0"
        /*0030*/ 	.string	"-arch sm_100 -m 64 "



//--------------------- .note.nv.cuinfo           --------------------------
	.section	.note.nv.cuinfo,"",@"SHT_NOTE"
	.sectionflags	@"SHF_NOTE_NV_CUINFO"
        /*0018*/ 	.short	0x0002
        /*001a*/ 	.short	0x0064
        /*001c*/ 	.short	0x0082
	.zero		2


//--------------------- .nv.info                  --------------------------
	.section	.nv.info,"",@"SHT_CUDA_INFO"
	.align	4


	//----- nvinfo : EIATTR_REGCOUNT
	.align		4
        /*0000*/ 	.byte	0x04, 0x2f
        /*0002*/ 	.short	(.L_1 - .L_0)
	.align		4
.L_0:
        /*0004*/ 	.word	index@(_Z15launchIncrementPii)
        /*0008*/ 	.word	0x00000008


	//----- nvinfo : EIATTR_FRAME_SIZE
	.align		4
.L_1:
        /*000c*/ 	.byte	0x04, 0x11
        /*000e*/ 	.short	(.L_3 - .L_2)
	.align		4
.L_2:
        /*0010*/ 	.word	index@(_Z15launchIncrementPii)
        /*0014*/ 	.word	0x00000000


	//----- nvinfo : EIATTR_MIN_STACK_SIZE
	.align		4
.L_3:
        /*0018*/ 	.byte	0x04, 0x12
        /*001a*/ 	.short	(.L_5 - .L_4)
	.align		4
.L_4:
        /*001c*/ 	.word	index@(_Z15launchIncrementPii)
        /*0020*/ 	.word	0x00000000
.L_5:


//--------------------- .nv.compat                --------------------------
	.section	.nv.compat,"",@"SHT_CUDA_COMPAT_INFO"
	.align	4
        /*0000*/ 	.byte	0x02, 0x09, 0x00, 0x00, 0x02, 0x02, 0x01, 0x00, 0x02, 0x05, 0x05, 0x00, 0x03, 0x07, 0x01, 0x01
        /*0010*/ 	.byte	0x02, 0x03, 0x00, 0x00, 0x02, 0x06, 0x01, 0x00, 0x04, 0x0b, 0x08, 0x00, 0x09, 0x00, 0x00, 0x00
        /*0020*/ 	.byte	0x00, 0x00, 0x00, 0x00


//--------------------- .nv.info._Z15launchIncrementPii --------------------------
	.section	.nv.info._Z15launchIncrementPii,"",@"SHT_CUDA_INFO"
	.sectionflags	@""
	.align	4


	//----- nvinfo : EIATTR_CUDA_API_VERSION
	.align		4
        /*0000*/ 	.byte	0x04, 0x37
        /*0002*/ 	.short	(.L_7 - .L_6)
.L_6:
        /*0004*/ 	.word	0x00000082


	//----- nvinfo : EIATTR_KPARAM_INFO
	.align		4
.L_7:
        /*0008*/ 	.byte	0x04, 0x17
        /*000a*/ 	.short	(.L_9 - .L_8)
.L_8:
        /*000c*/ 	.word	0x00000000
        /*0010*/ 	.short	0x0001
        /*0012*/ 	.short	0x0008
        /*0014*/ 	.byte	0x00, 0xf0, 0x11, 0x00


	//----- nvinfo : EIATTR_KPARAM_INFO
	.align		4
.L_9:
        /*0018*/ 	.byte	0x04, 0x17
        /*001a*/ 	.short	(.L_11 - .L_10)
.L_10:
        /*001c*/ 	.word	0x00000000
        /*0020*/ 	.short	0x0000
        /*0022*/ 	.short	0x0000
        /*0024*/ 	.byte	0x00, 0xf5, 0x21, 0x00


	//----- nvinfo : EIATTR_SPARSE_MMA_MASK
	.align		4
.L_11:
        /*0028*/ 	.byte	0x03, 0x50
        /*002a*/ 	.short	0x0000


	//----- nvinfo : EIATTR_MAXREG_COUNT
	.align		4
        /*002c*/ 	.byte	0x03, 0x1b
        /*002e*/ 	.short	0x00ff


	//----- nvinfo : EIATTR_MERCURY_ISA_VERSION
	.align		4
        /*0030*/ 	.byte	0x03, 0x5f
        /*0032*/ 	.short	0x0101


	//----- nvinfo : EIATTR_VRC_CTA_INIT_COUNT
	.align		4
        /*0034*/ 	.byte	0x02, 0x4a
	.zero		1
	.zero		1


	//----- nvinfo : EIATTR_EXIT_INSTR_OFFSETS
	.align		4
        /*0038*/ 	.byte	0x04, 0x1c
        /*003a*/ 	.short	(.L_13 - .L_12)


	//   ....[0]....
.L_12:
        /*003c*/ 	.word	0x00000070


	//   ....[1]....
        /*0040*/ 	.word	0x000000e0


	//----- nvinfo : EIATTR_CBANK_PARAM_SIZE
	.align		4
.L_13:
        /*0044*/ 	.byte	0x03, 0x19
        /*0046*/ 	.short	0x000c


	//----- nvinfo : EIATTR_PARAM_CBANK
	.align		4
        /*0048*/ 	.byte	0x04, 0x0a
        /*004a*/ 	.short	(.L_15 - .L_14)
	.align		4
.L_14:
        /*004c*/ 	.word	index@(.nv.constant0._Z15launchIncrementPii)
        /*0050*/ 	.short	0x0380
        /*0052*/ 	.short	0x000c


	//----- nvinfo : EIATTR_SW_WAR
	.align		4
.L_15:
        /*0054*/ 	.byte	0x04, 0x36
        /*0056*/ 	.short	(.L_17 - .L_16)
.L_16:
        /*0058*/ 	.word	0x00000008
.L_17:


//--------------------- .nv.callgraph             --------------------------
	.section	.nv.callgraph,"",@"SHT_CUDA_CALLGRAPH"
	.align	4
	.sectionentsize	8
	.align		4
        /*0000*/ 	.word	0x00000000
	.align		4
        /*0004*/ 	.word	0xffffffff
	.align		4
        /*0008*/ 	.word	0x00000000
	.align		4
        /*000c*/ 	.word	0xfffffffe
	.align		4
        /*0010*/ 	.word	0x00000000
	.align		4
        /*0014*/ 	.word	0xfffffffd
	.align		4
        /*0018*/ 	.word	0x00000000
	.align		4
        /*001c*/ 	.word	0xfffffffc


//--------------------- .text._Z15launchIncrementPii --------------------------
	.section	.text._Z15launchIncrementPii,"ax",@progbits
	.align	128
        .global         _Z15launchIncrementPii
        .type           _Z15launchIncrementPii,@function
        .size           _Z15launchIncrementPii,(.L_x_1 - _Z15launchIncrementPii)
        .other          _Z15launchIncrementPii,@"STO_CUDA_ENTRY STV_DEFAULT"
_Z15launchIncrementPii:
.text._Z15launchIncrementPii:
[----:B------:R-:W-:Y:S01]  /*0000*/  LDC R1, c[0x0][0x37c] ;  /* 0x0000df00ff017b82 */ /* 0x000fe20000000800 */
[----:B------:R-:W0:Y:S07]  /*0010*/  S2R R0, SR_TID.X ;  /* 0x0000000000007919 */ /* 0x000e2e0000002100 */
[----:B------:R-:W0:Y:S01]  /*0020*/  S2UR UR4, SR_CTAID.X ;  /* 0x00000000000479c3 */ /* 0x000e220000002500 */
[----:B------:R-:W1:Y:S07]  /*0030*/  LDCU UR5, c[0x0][0x388] ;  /* 0x00007100ff0577ac */ /* 0x000e6e0008000800 */
[----:B------:R-:W0:Y:S02]  /*0040*/  LDC R5, c[0x0][0x360] ;  /* 0x0000d800ff057b82 */ /* 0x000e240000000800 */
[----:B0-----:R-:W-:-:S05]  /*0050*/  IMAD R5, R5, UR4, R0 ;  /* 0x0000000405057c24 */ /* 0x001fca000f8e0200 */
[----:B-1----:R-:W-:-:S13]  /*0060*/  ISETP.GE.AND P0, PT, R5, UR5, PT ;  /* 0x0000000505007c0c */ /* 0x002fda000bf06270 */
[----:B------:R-:W-:Y:S05]  /*0070*/  @P0 EXIT ;  /* 0x000000000000094d */ /* 0x000fea0003800000 */
[----:B------:R-:W0:Y:S01]  /*0080*/  LDC.64 R2, c[0x0][0x380] ;  /* 0x0000e000ff027b82 */ /* 0x000e220000000a00 */
[----:B------:R-:W1:Y:S01]  /*0090*/  LDCU.64 UR4, c[0x0][0x358] ;  /* 0x00006b00ff0477ac */ /* 0x000e620008000a00 */
[----:B0-----:R-:W-:-:S05]  /*00a0*/  IMAD.WIDE R2, R5, 0x4, R2 ;  /* 0x0000000405027825 */ /* 0x001fca00078e0202 */
[----:B-1----:R-:W2:Y:S02]  /*00b0*/  LDG.E R0, desc[UR4][R2.64] ;  /* 0x0000000402007981 */ /* 0x002ea4000c1e1900 */
[----:B--2---:R-:W-:-:S05]  /*00c0*/  IADD3 R5, PT, PT, R0, 0x1, RZ ;  /* 0x0000000100057810 */ /* 0x004fca0007ffe0ff */
[----:B------:R-:W-:Y:S01]  /*00d0*/  STG.E desc[UR4][R2.64], R5 ;  /* 0x0000000502007986 */ /* 0x000fe2000c101904 */
[----:B------:R-:W-:Y:S05]  /*00e0*/  EXIT ;  /* 0x000000000000794d */ /* 0x000fea0003800000 */
.L_x_0:
[----:B------:R-:W-:-:S00]  /*00f0*/  BRA `(.L_x_0) ;  /* 0xfffffffc00fc7947 */ /* 0x000fc0000383ffff */
[----:B------:R-:W-:-:S00]  /*0100*/  NOP ;  /* 0x0000000000007918 */ /* 0x000fc00000000000 */
[----:B------:R-:W-:-:S00]  /*0110*/  NOP ;  /* 0x0000000000007918 */ /* 0x000fc00000000000 */
[----:B------:R-:W-:-:S00]  /*0120*/  NOP ;  /* 0x0000000000007918 */ /* 0x000fc00000000000 */
[----:B------:R-:W-:-:S00]  /*0130*/  NOP ;  /* 0x0000000000007918 */ /* 0x000fc00000000000 */
[----:B------:R-:W-:-:S00]  /*0140*/  NOP ;  /* 0x0000000000007918 */ /* 0x000fc00000000000 */
[----:B------:R-:W-:-:S00]  /*0150*/  NOP ;  /* 0x0000000000007918 */ /* 0x000fc00000000000 */
[----:B------:R-:W-:-:S00]  /*0160*/  NOP ;  /* 0x0000000000007918 */ /* 0x000fc00000000000 */
[----:B------:R-:W-:-:S00]  /*0170*/  NOP ;  /* 0x0000000000007918 */ /* 0x000fc00000000000 */
.L_x_1:


//--------------------- .nv.shared.reserved.0     --------------------------
	.section	.nv.shared.reserved.0,"aw",@nobits
	.weak		__nv_reservedSMEM_offset_0_alias
	.size		__nv_reservedSMEM_offset_0_alias, 0, 64
	.other		__nv_reservedSMEM_offset_0_alias,@"STO_CUDA_RESERVED_SHARED STV_DEFAULT"
__nv_reservedSMEM_offset_0_alias:
	.zero		0
	.zero		64


//--------------------- .nv.constant0._Z15launchIncrementPii --------------------------
	.section	.nv.constant0._Z15launchIncrementPii,"a",@progbits
	.sectionflags	@""
	.align	4
.nv.constant0._Z15launchIncrementPii:
	.zero		908


//--------------------- SYMBOLS --------------------------

	.type		.nv.reservedSmem.offset0,@object
	.size		.nv.reservedSmem.offset0,0x4
